	.headerflags	@"EF_CUDA_TEXMODE_UNIFIED EF_CUDA_64BIT_ADDRESS EF_CUDA_ACCELERATORS EF_CUDA_SM90 EF_CUDA_VIRTUAL_SM(EF_CUDA_SM90)"
	.elftype	@"ET_EXEC"


//--------------------- .nv.info                  --------------------------
	.section	.nv.info,"",@"SHT_CUDA_INFO"
	.align	4


	//----- nvinfo : EIATTR_REGCOUNT
	.align		4
        /*0000*/ 	.byte	0x04, 0x2f
        /*0002*/ 	.short	(.L_1 - .L_0)
	.align		4
.L_0:
        /*0004*/ 	.word	index@(triton_poi_fused_constant_pad_nd_relu_40)
        /*0008*/ 	.word	0x0000000c


	//----- nvinfo : EIATTR_MIN_STACK_SIZE
	.align		4
.L_1:
        /*000c*/ 	.byte	0x04, 0x12
        /*000e*/ 	.short	(.L_3 - .L_2)
	.align		4
.L_2:
        /*0010*/ 	.word	index@(triton_poi_fused_constant_pad_nd_relu_40)
        /*0014*/ 	.word	0x00000000


	//----- nvinfo : EIATTR_FRAME_SIZE
	.align		4
.L_3:
        /*0018*/ 	.byte	0x04, 0x11
        /*001a*/ 	.short	(.L_5 - .L_4)
	.align		4
.L_4:
        /*001c*/ 	.word	index@(triton_poi_fused_constant_pad_nd_relu_40)
        /*0020*/ 	.word	0x00000000


	//----- nvinfo : EIATTR_MIN_STACK_SIZE
	.align		4
.L_5:
        /*0024*/ 	.byte	0x04, 0x12
        /*0026*/ 	.short	(.L_7 - .L_6)
	.align		4
.L_6:
        /*0028*/ 	.word	index@(triton_poi_fused_constant_pad_nd_relu_40)
        /*002c*/ 	.word	0x00000000
.L_7:


//--------------------- .nv.info.triton_poi_fused_constant_pad_nd_relu_40 --------------------------
	.section	.nv.info.triton_poi_fused_constant_pad_nd_relu_40,"",@"SHT_CUDA_INFO"
	.sectionflags	@""
	.align	4


	//----- nvinfo : EIATTR_CUDA_API_VERSION
	.align		4
        /*0000*/ 	.byte	0x04, 0x37
        /*0002*/ 	.short	(.L_9 - .L_8)
.L_8:
        /*0004*/ 	.word	0x0000007c


	//----- nvinfo : EIATTR_KPARAM_INFO
	.align		4
.L_9:
        /*0008*/ 	.byte	0x04, 0x17
        /*000a*/ 	.short	(.L_11 - .L_10)
.L_10:
        /*000c*/ 	.word	0x00000000
        /*0010*/ 	.short	0x0002
        /*0012*/ 	.short	0x0010
        /*0014*/ 	.byte	0x00, 0xf0, 0x11, 0x00


	//----- nvinfo : EIATTR_KPARAM_INFO
	.align		4
.L_11:
        /*0018*/ 	.byte	0x04, 0x17
        /*001a*/ 	.short	(.L_13 - .L_12)
.L_12:
        /*001c*/ 	.word	0x00000000
        /*0020*/ 	.short	0x0001
        /*0022*/ 	.short	0x0008
        /*0024*/ 	.byte	0x00, 0xf4, 0x21, 0x00


	//----- nvinfo : EIATTR_KPARAM_INFO
	.align		4
.L_13:
        /*0028*/ 	.byte	0x04, 0x17
        /*002a*/ 	.short	(.L_15 - .L_14)
.L_14:
        /*002c*/ 	.word	0x00000000
        /*0030*/ 	.short	0x0000
        /*0032*/ 	.short	0x0000
        /*0034*/ 	.byte	0x00, 0xf4, 0x21, 0x00


	//----- nvinfo : EIATTR_SPARSE_MMA_MASK
	.align		4
.L_15:
        /*0038*/ 	.byte	0x03, 0x50
        /*003a*/ 	.short	0x0000


	//----- nvinfo : EIATTR_MAXREG_COUNT
	.align		4
        /*003c*/ 	.byte	0x03, 0x1b
        /*003e*/ 	.short	0x00ff


	//----- nvinfo : EIATTR_EXIT_INSTR_OFFSETS
	.align		4
        /*0040*/ 	.byte	0x04, 0x1c
        /*0042*/ 	.short	(.L_17 - .L_16)


	//   ....[0]....
.L_16:
        /*0044*/ 	.word	0x00000310


	//   ....[1]....
        /*0048*/ 	.word	0x00000330


	//----- nvinfo : EIATTR_REQNTID
	.align		4
.L_17:
        /*004c*/ 	.byte	0x04, 0x10
        /*004e*/ 	.short	(.L_19 - .L_18)
.L_18:
        /*0050*/ 	.word	0x00000080
        /*0054*/ 	.word	0x00000001
        /*0058*/ 	.word	0x00000001


	//----- nvinfo : EIATTR_CRS_STACK_SIZE
	.align		4
.L_19:
        /*005c*/ 	.byte	0x04, 0x1e
        /*005e*/ 	.short	(.L_21 - .L_20)
.L_20:
        /*0060*/ 	.word	0x00000000


	//----- nvinfo : EIATTR_CBANK_PARAM_SIZE
	.align		4
.L_21:
        /*0064*/ 	.byte	0x03, 0x19
        /*0066*/ 	.short	0x0014


	//----- nvinfo : EIATTR_PARAM_CBANK
	.align		4
        /*0068*/ 	.byte	0x04, 0x0a
        /*006a*/ 	.short	(.L_23 - .L_22)
	.align		4
.L_22:
        /*006c*/ 	.word	index@(.nv.constant0.triton_poi_fused_constant_pad_nd_relu_40)
        /*0070*/ 	.short	0x0210
        /*0072*/ 	.short	0x0014


	//----- nvinfo : EIATTR_SW_WAR
	.align		4
.L_23:
        /*0074*/ 	.byte	0x04, 0x36
        /*0076*/ 	.short	(.L_25 - .L_24)
.L_24:
        /*0078*/ 	.word	0x00000008
.L_25:


//--------------------- .nv.callgraph             --------------------------
	.section	.nv.callgraph,"",@"SHT_CUDA_CALLGRAPH"
	.align	4
	.sectionentsize	8
	.align		4
        /*0000*/ 	.word	0x00000000
	.align		4
        /*0004*/ 	.word	0xffffffff
	.align		4
        /*0008*/ 	.word	0x00000000
	.align		4
        /*000c*/ 	.word	0xfffffffe
	.align		4
        /*0010*/ 	.word	0x00000000
	.align		4
        /*0014*/ 	.word	0xfffffffd
	.align		4
        /*0018*/ 	.word	0x00000000
	.align		4
        /*001c*/ 	.word	0xfffffffc


//--------------------- .text.triton_poi_fused_constant_pad_nd_relu_40 --------------------------
	.section	.text.triton_poi_fused_constant_pad_nd_relu_40,"ax",@progbits
	.align	128
        .global         triton_poi_fused_constant_pad_nd_relu_40
        .type           triton_poi_fused_constant_pad_nd_relu_40,@function
        .size           triton_poi_fused_constant_pad_nd_relu_40,(.L_x_3 - triton_poi_fused_constant_pad_nd_relu_40)
        .other          triton_poi_fused_constant_pad_nd_relu_40,@"STO_CUDA_ENTRY STV_DEFAULT"
triton_poi_fused_constant_pad_nd_relu_40:
.text.triton_poi_fused_constant_pad_nd_relu_40:
[----:B------:R-:W0:Y:S02]  /*0000*/  LDC R1, c[0x0][0x28] ;  /* 0x00000a00ff017b82 */ /* 0x000e240000000800 */
[----:B------:R-:W1:Y:S01]  /*0010*/  S2R R0, SR_TID.X ;  /* 0x0000000000007919 */ /* 0x000e620000002100 */
[----:B------:R-:W-:Y:S01]  /*0020*/  ULDC.64 UR4, c[0x0][0x210] ;  /* 0x0000840000047ab9 */ /* 0x000fe20000000a00 */
[----:B------:R-:W-:Y:S01]  /*0030*/  BSSY B0, `(.L_x_0) ;  /* 0x0000027000007945 */ /* 0x000fe20003800000 */
[----:B------:R-:W2:Y:S01]  /*0040*/  S2R R3, SR_CTAID.X ;  /* 0x0000000000037919 */ /* 0x000ea20000002500 */
[----:B-1----:R-:W-:-:S05]  /*0050*/  LOP3.LUT R0, R0, 0x7f, RZ, 0xc0, !PT ;  /* 0x0000007f00007812 */ /* 0x002fca00078ec0ff */
[----:B--2---:R-:W-:-:S04]  /*0060*/  IMAD R0, R3, 0x80, R0 ;  /* 0x0000008003007824 */ /* 0x004fc800078e0200 */
[----:B------:R-:W-:-:S04]  /*0070*/  IMAD.HI R4, R0, 0x2e8ba2e9, RZ ;  /* 0x2e8ba2e900047827 */ /* 0x000fc800078e02ff */
[----:B------:R-:W-:Y:S01]  /*0080*/  IMAD.HI R2, R0, 0x94f2095, RZ ;  /* 0x094f209500027827 */ /* 0x000fe200078e02ff */
[----:B------:R-:W-:-:S04]  /*0090*/  SHF.R.U32.HI R5, RZ, 0x1f, R4 ;  /* 0x0000001fff057819 */ /* 0x000fc80000011604 */
[----:B------:R-:W-:Y:S02]  /*00a0*/  SHF.R.U32.HI R3, RZ, 0x1f, R2 ;  /* 0x0000001fff037819 */ /* 0x000fe40000011602 */
[----:B------:R-:W-:Y:S02]  /*00b0*/  LEA.HI.SX32 R6, R4, R5, 0x1c ;  /* 0x0000000504067211 */ /* 0x000fe400078fe2ff */
[----:B------:R-:W-:Y:S01]  /*00c0*/  LEA.HI.SX32 R5, R2, R3, 0x1c ;  /* 0x0000000302057211 */ /* 0x000fe200078fe2ff */
[----:B------:R-:W-:-:S04]  /*00d0*/  IMAD.HI R2, R0, 0x77280773, RZ ;  /* 0x7728077300027827 */ /* 0x000fc800078e02ff */
[----:B------:R-:W-:Y:S01]  /*00e0*/  IMAD.HI R4, R6, 0x66666667, RZ ;  /* 0x6666666706047827 */ /* 0x000fe200078e02ff */
[----:B------:R-:W-:-:S03]  /*00f0*/  SHF.R.U32.HI R3, RZ, 0x1f, R2 ;  /* 0x0000001fff037819 */ /* 0x000fc60000011602 */
[----:B------:R-:W-:Y:S01]  /*0100*/  IMAD.HI R8, R5, 0x66666667, RZ ;  /* 0x6666666705087827 */ /* 0x000fe200078e02ff */
[----:B------:R-:W-:-:S04]  /*0110*/  SHF.R.S32.HI R7, RZ, 0x1, R4 ;  /* 0x00000001ff077819 */ /* 0x000fc80000011404 */
[----:B------:R-:W-:Y:S02]  /*0120*/  SHF.R.S32.HI R9, RZ, 0x1, R8 ;  /* 0x00000001ff097819 */ /* 0x000fe40000011408 */
[----:B------:R-:W-:Y:S02]  /*0130*/  LEA.HI R7, R4, R7, RZ, 0x1 ;  /* 0x0000000704077211 */ /* 0x000fe400078f08ff */
[----:B------:R-:W-:Y:S02]  /*0140*/  LEA.HI R8, R8, R9, RZ, 0x1 ;  /* 0x0000000908087211 */ /* 0x000fe400078f08ff */
[----:B------:R-:W-:Y:S01]  /*0150*/  LEA.HI.SX32 R4, R2, R3, 0x16 ;  /* 0x0000000302047211 */ /* 0x000fe200078fb2ff */
[----:B------:R-:W-:Y:S01]  /*0160*/  IMAD R7, R7, -0x5, R6 ;  /* 0xfffffffb07077824 */ /* 0x000fe200078e0206 */
[----:B------:R-:W1:Y:S01]  /*0170*/  LDC.64 R2, c[0x0][0x218] ;  /* 0x00008600ff027b82 */ /* 0x000e620000000a00 */
[----:B------:R-:W-:Y:S02]  /*0180*/  IMAD R8, R8, -0x5, R5 ;  /* 0xfffffffb08087824 */ /* 0x000fe400078e0205 */
[----:B------:R-:W-:-:S02]  /*0190*/  IMAD R5, R5, -0x1b8, R0 ;  /* 0xfffffe4805057824 */ /* 0x000fc400078e0200 */
[----:B------:R-:W-:Y:S01]  /*01a0*/  IMAD R4, R4, 0x580, RZ ;  /* 0x0000058004047824 */ /* 0x000fe200078e02ff */
[----:B------:R-:W-:Y:S01]  /*01b0*/  VIMNMX R7, R7, R8, PT ;  /* 0x0000000807077248 */ /* 0x000fe20003fe0100 */
[----:B------:R-:W-:-:S03]  /*01c0*/  IMAD R8, R8, 0x160, RZ ;  /* 0x0000016008087824 */ /* 0x000fc600078e02ff */
[----:B------:R-:W-:Y:S02]  /*01d0*/  ISETP.GT.AND P0, PT, R7, RZ, PT ;  /* 0x000000ff0700720c */ /* 0x000fe40003f04270 */
[--C-:B------:R-:W-:Y:S02]  /*01e0*/  IADD3 R6, P2, P3, R8, R5, R4.reuse ;  /* 0x0000000508067210 */ /* 0x100fe40007b5e004 */
[----:B------:R-:W-:Y:S02]  /*01f0*/  ISETP.LT.AND P1, PT, R0, 0x2260, P0 ;  /* 0x000022600000780c */ /* 0x000fe40000721270 */
[----:B------:R-:W-:Y:S02]  /*0200*/  SHF.R.S32.HI R7, RZ, 0x1f, R4 ;  /* 0x0000001fff077819 */ /* 0x000fe40000011404 */
[----:B------:R-:W-:Y:S02]  /*0210*/  SHF.R.S32.HI R5, RZ, 0x1f, R5 ;  /* 0x0000001fff057819 */ /* 0x000fe40000011405 */
[----:B------:R-:W-:-:S04]  /*0220*/  SHF.R.S32.HI R8, RZ, 0x1f, R8 ;  /* 0x0000001fff087819 */ /* 0x000fc80000011408 */
[----:B------:R-:W-:Y:S02]  /*0230*/  IADD3.X R5, R8, R5, R7, P2, P3 ;  /* 0x0000000508057210 */ /* 0x000fe400017e6407 */
[----:B------:R-:W-:-:S04]  /*0240*/  LEA R4, P2, R6, UR4, 0x2 ;  /* 0x0000000406047c11 */ /* 0x000fc8000f8410ff */
[----:B------:R-:W-:Y:S01]  /*0250*/  LEA.HI.X R5, R6, UR5, R5, 0x2, P2 ;  /* 0x0000000506057c11 */ /* 0x000fe200090f1405 */
[----:B------:R-:W-:Y:S01]  /*0260*/  ULDC.64 UR4, c[0x0][0x208] ;  /* 0x0000820000047ab9 */ /* 0x000fe20000000a00 */
[----:B------:R-:W-:Y:S01]  /*0270*/  IMAD.MOV.U32 R6, RZ, RZ, RZ ;  /* 0x000000ffff067224 */ /* 0x000fe200078e00ff */
[----:B-1----:R-:W-:Y:S06]  /*0280*/  @!P1 BRA `(.L_x_1) ;  /* 0x0000000000049947 */ /* 0x002fec0003800000 */
[----:B------:R1:W5:Y:S02]  /*0290*/  LDG.E R6, desc[UR4][R4.64+-0x6e0] ;  /* 0xfff9200404067981 */ /* 0x000364000c1e1900 */
.L_x_1:
[----:B------:R-:W-:Y:S05]  /*02a0*/  BSYNC B0 ;  /* 0x0000000000007941 */ /* 0x000fea0003800000 */
.L_x_0:
[C---:B------:R-:W-:Y:S01]  /*02b0*/  ISETP.GE.AND P2, PT, R0.reuse, 0x2260, PT ;  /* 0x000022600000780c */ /* 0x040fe20003f46270 */
[----:B------:R-:W-:Y:S01]  /*02c0*/  IMAD.WIDE R2, R0, 0x4, R2 ;  /* 0x0000000400027825 */ /* 0x000fe200078e0202 */
[----:B-----5:R-:W-:-:S04]  /*02d0*/  SEL R6, R6, RZ, P1 ;  /* 0x000000ff06067207 */ /* 0x020fc80000800000 */
[----:B------:R-:W-:-:S04]  /*02e0*/  FSETP.GEU.AND P1, PT, R6, RZ, PT ;  /* 0x000000ff0600720b */ /* 0x000fc80003f2e000 */
[----:B------:R-:W-:-:S04]  /*02f0*/  FSEL R6, R6, RZ, P1 ;  /* 0x000000ff06067208 */ /* 0x000fc80000800000 */
[----:B-1----:R-:W-:Y:S01]  /*0300*/  SEL R5, R6, RZ, P0 ;  /* 0x000000ff06057207 */ /* 0x002fe20000000000 */
[----:B------:R-:W-:Y:S06]  /*0310*/  @P2 EXIT ;  /* 0x000000000000294d */ /* 0x000fec0003800000 */
[----:B------:R-:W-:Y:S01]  /*0320*/  STG.E desc[UR4][R2.64], R5 ;  /* 0x0000000502007986 */ /* 0x000fe2000c101904 */
[----:B------:R-:W-:Y:S05]  /*0330*/  EXIT ;  /* 0x000000000000794d */ /* 0x000fea0003800000 */
.L_x_2:
[----:B------:R-:W-:-:S00]  /*0340*/  BRA `(.L_x_2) ;  /* 0xfffffffc00fc7947 */ /* 0x000fc0000383ffff */
[----:B------:R-:W-:-:S00]  /*0350*/  NOP ;  /* 0x0000000000007918 */ /* 0x000fc00000000000 */
        /* <DEDUP_REMOVED lines=10> */
.L_x_3:


//--------------------- .nv.constant0.triton_poi_fused_constant_pad_nd_relu_40 --------------------------
	.section	.nv.constant0.triton_poi_fused_constant_pad_nd_relu_40,"a",@progbits
	.sectionflags	@""
	.align	4
.nv.constant0.triton_poi_fused_constant_pad_nd_relu_40:
	.zero		548
